//
// Generated by NVIDIA NVVM Compiler
//
// Compiler Build ID: CL-36424714
// Cuda compilation tools, release 13.0, V13.0.88
// Based on NVVM 20.0.0
//

.version 9.0
.target sm_100
.address_size 64

	// .globl	_Z8matmulf8PiS_S_iiiS_S_

.visible .entry _Z8matmulf8PiS_S_iiiS_S_(
	.param .u64 .ptr .align 1 _Z8matmulf8PiS_S_iiiS_S__param_0,
	.param .u64 .ptr .align 1 _Z8matmulf8PiS_S_iiiS_S__param_1,
	.param .u64 .ptr .align 1 _Z8matmulf8PiS_S_iiiS_S__param_2,
	.param .u32 _Z8matmulf8PiS_S_iiiS_S__param_3,
	.param .u32 _Z8matmulf8PiS_S_iiiS_S__param_4,
	.param .u32 _Z8matmulf8PiS_S_iiiS_S__param_5,
	.param .u64 .ptr .align 1 _Z8matmulf8PiS_S_iiiS_S__param_6,
	.param .u64 .ptr .align 1 _Z8matmulf8PiS_S_iiiS_S__param_7
)
{
	.reg .b32 	%r<49>;
	.reg .b64 	%rd<40>;

	ld.param.u64 	%rd33, [_Z8matmulf8PiS_S_iiiS_S__param_2];
	ld.param.u32 	%r33, [_Z8matmulf8PiS_S_iiiS_S__param_5];
	ld.param.u64 	%rd34, [_Z8matmulf8PiS_S_iiiS_S__param_6];
	ld.param.u64 	%rd35, [_Z8matmulf8PiS_S_iiiS_S__param_7];
	mov.u32 	%r34, %ctaid.x;
	mov.u32 	%r35, %ntid.x;
	mov.u32 	%r36, %tid.x;
	mad.lo.s32 	%r37, %r34, %r35, %r36;
	mov.u32 	%r38, %ctaid.y;
	mov.u32 	%r39, %ntid.y;
	mov.u32 	%r40, %tid.y;
	mad.lo.s32 	%r41, %r38, %r39, %r40;
	mad.lo.s32 	%r42, %r40, %r35, %r36;
	mul.wide.u32 	%rd36, %r42, 4;
	add.s64 	%rd1, %rd34, %rd36;
	// begin inline asm
	ld.global.cg.s32 %r1, [%rd1];
	// end inline asm
	add.s64 	%rd2, %rd35, %rd36;
	// begin inline asm
	ld.global.cg.s32 %r2, [%rd2];
	// end inline asm
	add.s64 	%rd3, %rd1, 1024;
	// begin inline asm
	ld.global.cg.s32 %r3, [%rd3];
	// end inline asm
	add.s64 	%rd4, %rd2, 1024;
	// begin inline asm
	ld.global.cg.s32 %r4, [%rd4];
	// end inline asm
	add.s64 	%rd5, %rd1, 2048;
	// begin inline asm
	ld.global.cg.s32 %r5, [%rd5];
	// end inline asm
	add.s64 	%rd6, %rd2, 2048;
	// begin inline asm
	ld.global.cg.s32 %r6, [%rd6];
	// end inline asm
	add.s64 	%rd7, %rd1, 3072;
	// begin inline asm
	ld.global.cg.s32 %r7, [%rd7];
	// end inline asm
	add.s64 	%rd8, %rd2, 3072;
	// begin inline asm
	ld.global.cg.s32 %r8, [%rd8];
	// end inline asm
	add.s64 	%rd9, %rd1, 4096;
	// begin inline asm
	ld.global.cg.s32 %r9, [%rd9];
	// end inline asm
	add.s64 	%rd10, %rd2, 4096;
	// begin inline asm
	ld.global.cg.s32 %r10, [%rd10];
	// end inline asm
	add.s64 	%rd11, %rd1, 5120;
	// begin inline asm
	ld.global.cg.s32 %r11, [%rd11];
	// end inline asm
	add.s64 	%rd12, %rd2, 5120;
	// begin inline asm
	ld.global.cg.s32 %r12, [%rd12];
	// end inline asm
	add.s64 	%rd13, %rd1, 6144;
	// begin inline asm
	ld.global.cg.s32 %r13, [%rd13];
	// end inline asm
	add.s64 	%rd14, %rd2, 6144;
	// begin inline asm
	ld.global.cg.s32 %r14, [%rd14];
	// end inline asm
	add.s64 	%rd15, %rd1, 7168;
	// begin inline asm
	ld.global.cg.s32 %r15, [%rd15];
	// end inline asm
	add.s64 	%rd16, %rd2, 7168;
	// begin inline asm
	ld.global.cg.s32 %r16, [%rd16];
	// end inline asm
	add.s64 	%rd17, %rd1, 8192;
	// begin inline asm
	ld.global.cg.s32 %r17, [%rd17];
	// end inline asm
	add.s64 	%rd18, %rd2, 8192;
	// begin inline asm
	ld.global.cg.s32 %r18, [%rd18];
	// end inline asm
	add.s64 	%rd19, %rd1, 9216;
	// begin inline asm
	ld.global.cg.s32 %r19, [%rd19];
	// end inline asm
	add.s64 	%rd20, %rd2, 9216;
	// begin inline asm
	ld.global.cg.s32 %r20, [%rd20];
	// end inline asm
	add.s64 	%rd21, %rd1, 10240;
	// begin inline asm
	ld.global.cg.s32 %r21, [%rd21];
	// end inline asm
	add.s64 	%rd22, %rd2, 10240;
	// begin inline asm
	ld.global.cg.s32 %r22, [%rd22];
	// end inline asm
	add.s64 	%rd23, %rd1, 11264;
	// begin inline asm
	ld.global.cg.s32 %r23, [%rd23];
	// end inline asm
	add.s64 	%rd24, %rd2, 11264;
	// begin inline asm
	ld.global.cg.s32 %r24, [%rd24];
	// end inline asm
	add.s64 	%rd25, %rd1, 12288;
	// begin inline asm
	ld.global.cg.s32 %r25, [%rd25];
	// end inline asm
	add.s64 	%rd26, %rd2, 12288;
	// begin inline asm
	ld.global.cg.s32 %r26, [%rd26];
	// end inline asm
	add.s64 	%rd27, %rd1, 13312;
	// begin inline asm
	ld.global.cg.s32 %r27, [%rd27];
	// end inline asm
	add.s64 	%rd28, %rd2, 13312;
	// begin inline asm
	ld.global.cg.s32 %r28, [%rd28];
	// end inline asm
	add.s64 	%rd29, %rd1, 14336;
	// begin inline asm
	ld.global.cg.s32 %r29, [%rd29];
	// end inline asm
	add.s64 	%rd30, %rd2, 14336;
	// begin inline asm
	ld.global.cg.s32 %r30, [%rd30];
	// end inline asm
	add.s64 	%rd31, %rd1, 15360;
	// begin inline asm
	ld.global.cg.s32 %r31, [%rd31];
	// end inline asm
	add.s64 	%rd32, %rd2, 15360;
	// begin inline asm
	ld.global.cg.s32 %r32, [%rd32];
	// end inline asm
	bar.sync 	0;
	cvta.to.global.u64 	%rd37, %rd33;
	shr.s32 	%r43, %r33, 31;
	shr.u32 	%r44, %r43, 30;
	add.s32 	%r45, %r33, %r44;
	shr.s32 	%r46, %r45, 2;
	bar.sync 	0;
	mad.lo.s32 	%r47, %r46, %r37, %r41;
	mul.wide.s32 	%rd38, %r47, 4;
	add.s64 	%rd39, %rd37, %rd38;
	mov.b32 	%r48, 0;
	st.global.u32 	[%rd39], %r48;
	ret;

}


// ===== COMPILED SASS (sm_100) =====

	.target	sm_100

	.elftype	@"ET_EXEC"


//--------------------- .note.nv.tkinfo           --------------------------
	.section	.note.nv.tkinfo,"",@"SHT_NOTE"
	.sectionflags	@"SHF_NOTE_NV_TKINFO"
	.tkinfo
        /*0018*/ 	.word	0x00000002
        /*0030*/ 	.string	""
        /*0030*/ 	.string	"ptxas"
        /*0030*/ 	.string	"Cuda compilation tools, release 13.0, V13.0.88"
        /*0030*/ 	.string	"Build cuda_13.0.r13.0/compiler.36424714_0"
        /*0030*/ 	.string	"-arch sm_100 -m 64 "



//--------------------- .note.nv.cuinfo           --------------------------
	.section	.note.nv.cuinfo,"",@"SHT_NOTE"
	.sectionflags	@"SHF_NOTE_NV_CUINFO"
        /*0018*/ 	.short	0x0002
        /*001a*/ 	.short	0x0064
        /*001c*/ 	.short	0x0082
	.zero		2


//--------------------- .nv.info                  --------------------------
	.section	.nv.info,"",@"SHT_CUDA_INFO"
	.align	4


	//----- nvinfo : EIATTR_REGCOUNT
	.align		4
        /*0000*/ 	.byte	0x04, 0x2f
        /*0002*/ 	.short	(.L_1 - .L_0)
	.align		4
.L_0:
        /*0004*/ 	.word	index@(_Z8matmulf8PiS_S_iiiS_S_)
        /*0008*/ 	.word	0x0000000a


	//----- nvinfo : EIATTR_FRAME_SIZE
	.align		4
.L_1:
        /*000c*/ 	.byte	0x04, 0x11
        /*000e*/ 	.short	(.L_3 - .L_2)
	.align		4
.L_2:
        /*0010*/ 	.word	index@(_Z8matmulf8PiS_S_iiiS_S_)
        /*0014*/ 	.word	0x00000000


	//----- nvinfo : EIATTR_MIN_STACK_SIZE
	.align		4
.L_3:
        /*0018*/ 	.byte	0x04, 0x12
        /*001a*/ 	.short	(.L_5 - .L_4)
	.align		4
.L_4:
        /*001c*/ 	.word	index@(_Z8matmulf8PiS_S_iiiS_S_)
        /*0020*/ 	.word	0x00000000
.L_5:


//--------------------- .nv.compat                --------------------------
	.section	.nv.compat,"",@"SHT_CUDA_COMPAT_INFO"
	.align	4
        /*0000*/ 	.byte	0x02, 0x09, 0x00, 0x00, 0x02, 0x02, 0x01, 0x00, 0x02, 0x05, 0x05, 0x00, 0x03, 0x07, 0x01, 0x01
        /*0010*/ 	.byte	0x02, 0x03, 0x00, 0x00, 0x02, 0x06, 0x01, 0x00, 0x04, 0x0b, 0x08, 0x00, 0x09, 0x00, 0x00, 0x00
        /*0020*/ 	.byte	0x00, 0x00, 0x00, 0x00


//--------------------- .nv.info._Z8matmulf8PiS_S_iiiS_S_ --------------------------
	.section	.nv.info._Z8matmulf8PiS_S_iiiS_S_,"",@"SHT_CUDA_INFO"
	.sectionflags	@""
	.align	4


	//----- nvinfo : EIATTR_CUDA_API_VERSION
	.align		4
        /*0000*/ 	.byte	0x04, 0x37
        /*0002*/ 	.short	(.L_7 - .L_6)
.L_6:
        /*0004*/ 	.word	0x00000082


	//----- nvinfo : EIATTR_KPARAM_INFO
	.align		4
.L_7:
        /*0008*/ 	.byte	0x04, 0x17
        /*000a*/ 	.short	(.L_9 - .L_8)
.L_8:
        /*000c*/ 	.word	0x00000000
        /*0010*/ 	.short	0x0007
        /*0012*/ 	.short	0x0030
        /*0014*/ 	.byte	0x00, 0xf5, 0x21, 0x00


	//----- nvinfo : EIATTR_KPARAM_INFO
	.align		4
.L_9:
        /*0018*/ 	.byte	0x04, 0x17
        /*001a*/ 	.short	(.L_11 - .L_10)
.L_10:
        /*001c*/ 	.word	0x00000000
        /*0020*/ 	.short	0x0006
        /*0022*/ 	.short	0x0028
        /*0024*/ 	.byte	0x00, 0xf5, 0x21, 0x00


	//----- nvinfo : EIATTR_KPARAM_INFO
	.align		4
.L_11:
        /*0028*/ 	.byte	0x04, 0x17
        /*002a*/ 	.short	(.L_13 - .L_12)
.L_12:
        /*002c*/ 	.word	0x00000000
        /*0030*/ 	.short	0x0005
        /*0032*/ 	.short	0x0020
        /*0034*/ 	.byte	0x00, 0xf0, 0x11, 0x00


	//----- nvinfo : EIATTR_KPARAM_INFO
	.align		4
.L_13:
        /*0038*/ 	.byte	0x04, 0x17
        /*003a*/ 	.short	(.L_15 - .L_14)
.L_14:
        /*003c*/ 	.word	0x00000000
        /*0040*/ 	.short	0x0004
        /*0042*/ 	.short	0x001c
        /*0044*/ 	.byte	0x00, 0xf0, 0x11, 0x00


	//----- nvinfo : EIATTR_KPARAM_INFO
	.align		4
.L_15:
        /*0048*/ 	.byte	0x04, 0x17
        /*004a*/ 	.short	(.L_17 - .L_16)
.L_16:
        /*004c*/ 	.word	0x00000000
        /*0050*/ 	.short	0x0003
        /*0052*/ 	.short	0x0018
        /*0054*/ 	.byte	0x00, 0xf0, 0x11, 0x00


	//----- nvinfo : EIATTR_KPARAM_INFO
	.align		4
.L_17:
        /*0058*/ 	.byte	0x04, 0x17
        /*005a*/ 	.short	(.L_19 - .L_18)
.L_18:
        /*005c*/ 	.word	0x00000000
        /*0060*/ 	.short	0x0002
        /*0062*/ 	.short	0x0010
        /*0064*/ 	.byte	0x00, 0xf5, 0x21, 0x00


	//----- nvinfo : EIATTR_KPARAM_INFO
	.align		4
.L_19:
        /*0068*/ 	.byte	0x04, 0x17
        /*006a*/ 	.short	(.L_21 - .L_20)
.L_20:
        /*006c*/ 	.word	0x00000000
        /*0070*/ 	.short	0x0001
        /*0072*/ 	.short	0x0008
        /*0074*/ 	.byte	0x00, 0xf5, 0x21, 0x00


	//----- nvinfo : EIATTR_KPARAM_INFO
	.align		4
.L_21:
        /*0078*/ 	.byte	0x04, 0x17
        /*007a*/ 	.short	(.L_23 - .L_22)
.L_22:
        /*007c*/ 	.word	0x00000000
        /*0080*/ 	.short	0x0000
        /*0082*/ 	.short	0x0000
        /*0084*/ 	.byte	0x00, 0xf5, 0x21, 0x00


	//----- nvinfo : EIATTR_SPARSE_MMA_MASK
	.align		4
.L_23:
        /*0088*/ 	.byte	0x03, 0x50
        /*008a*/ 	.short	0x0000


	//----- nvinfo : EIATTR_MAXREG_COUNT
	.align		4
        /*008c*/ 	.byte	0x03, 0x1b
        /*008e*/ 	.short	0x00ff


	//----- nvinfo : EIATTR_NUM_BARRIERS
	.align		4
        /*0090*/ 	.byte	0x02, 0x4c
        /*0092*/ 	.byte	0x01
	.zero		1


	//----- nvinfo : EIATTR_MERCURY_ISA_VERSION
	.align		4
        /*0094*/ 	.byte	0x03, 0x5f
        /*0096*/ 	.short	0x0101


	//----- nvinfo : EIATTR_VRC_CTA_INIT_COUNT
	.align		4
        /*0098*/ 	.byte	0x02, 0x4a
	.zero		1
	.zero		1


	//----- nvinfo : EIATTR_EXIT_INSTR_OFFSETS
	.align		4
        /*009c*/ 	.byte	0x04, 0x1c
        /*009e*/ 	.short	(.L_25 - .L_24)


	//   ....[0]....
.L_24:
        /*00a0*/ 	.word	0x00000140


	//----- nvinfo : EIATTR_CBANK_PARAM_SIZE
	.align		4
.L_25:
        /*00a4*/ 	.byte	0x03, 0x19
        /*00a6*/ 	.short	0x0038


	//----- nvinfo : EIATTR_PARAM_CBANK
	.align		4
        /*00a8*/ 	.byte	0x04, 0x0a
        /*00aa*/ 	.short	(.L_27 - .L_26)
	.align		4
.L_26:
        /*00ac*/ 	.word	index@(.nv.constant0._Z8matmulf8PiS_S_iiiS_S_)
        /*00b0*/ 	.short	0x0380
        /*00b2*/ 	.short	0x0038


	//----- nvinfo : EIATTR_SW_WAR
	.align		4
.L_27:
        /*00b4*/ 	.byte	0x04, 0x36
        /*00b6*/ 	.short	(.L_29 - .L_28)
.L_28:
        /*00b8*/ 	.word	0x00000008
.L_29:


//--------------------- .nv.callgraph             --------------------------
	.section	.nv.callgraph,"",@"SHT_CUDA_CALLGRAPH"
	.align	4
	.sectionentsize	8
	.align		4
        /*0000*/ 	.word	0x00000000
	.align		4
        /*0004*/ 	.word	0xffffffff
	.align		4
        /*0008*/ 	.word	0x00000000
	.align		4
        /*000c*/ 	.word	0xfffffffe
	.align		4
        /*0010*/ 	.word	0x00000000
	.align		4
        /*0014*/ 	.word	0xfffffffd
	.align		4
        /*0018*/ 	.word	0x00000000
	.align		4
        /*001c*/ 	.word	0xfffffffc


//--------------------- .text._Z8matmulf8PiS_S_iiiS_S_ --------------------------
	.section	.text._Z8matmulf8PiS_S_iiiS_S_,"ax",@progbits
	.align	128
        .global         _Z8matmulf8PiS_S_iiiS_S_
        .type           _Z8matmulf8PiS_S_iiiS_S_,@function
        .size           _Z8matmulf8PiS_S_iiiS_S_,(.L_x_1 - _Z8matmulf8PiS_S_iiiS_S_)
        .other          _Z8matmulf8PiS_S_iiiS_S_,@"STO_CUDA_ENTRY STV_DEFAULT"
_Z8matmulf8PiS_S_iiiS_S_:
.text._Z8matmulf8PiS_S_iiiS_S_:
[----:B------:R-:W-:Y:S08]  /*0000*/  LDC R1, c[0x0][0x37c] ;  /* 0x0000df00ff017b82 */ /* 0x000ff00000000800 */
[----:B------:R-:W-:Y:S06]  /*0010*/  BAR.SYNC.DEFER_BLOCKING 0x0 ;  /* 0x0000000000007b1d */ /* 0x000fec0000010000 */
[----:B------:R-:W0:Y:S02]  /*0020*/  LDCU UR5, c[0x0][0x3a0] ;  /* 0x00007400ff0577ac */ /* 0x000e240008000800 */
[----:B------:R-:W1:Y:S01]  /*0030*/  S2UR UR8, SR_CTAID.X ;  /* 0x00000000000879c3 */ /* 0x000e620000002500 */
[----:B------:R-:W1:Y:S01]  /*0040*/  S2R R5, SR_TID.X ;  /* 0x0000000000057919 */ /* 0x000e620000002100 */
[----:B------:R-:W2:Y:S01]  /*0050*/  LDCU.64 UR6, c[0x0][0x358] ;  /* 0x00006b00ff0677ac */ /* 0x000ea20008000a00 */
[----:B------:R-:W3:Y:S05]  /*0060*/  S2R R7, SR_TID.Y ;  /* 0x0000000000077919 */ /* 0x000eea0000002200 */
[----:B------:R-:W1:Y:S08]  /*0070*/  LDC R0, c[0x0][0x360] ;  /* 0x0000d800ff007b82 */ /* 0x000e700000000800 */
[----:B------:R-:W3:Y:S01]  /*0080*/  S2UR UR9, SR_CTAID.Y ;  /* 0x00000000000979c3 */ /* 0x000ee20000002600 */
[----:B0-----:R-:W-:-:S04]  /*0090*/  USHF.R.S32.HI UR4, URZ, 0x1f, UR5 ;  /* 0x0000001fff047899 */ /* 0x001fc80008011405 */
[----:B------:R-:W-:-:S03]  /*00a0*/  ULEA.HI UR4, UR4, UR5, URZ, 0x2 ;  /* 0x0000000504047291 */ /* 0x000fc6000f8f10ff */
[----:B------:R-:W3:Y:S01]  /*00b0*/  LDC R4, c[0x0][0x364] ;  /* 0x0000d900ff047b82 */ /* 0x000ee20000000800 */
[----:B------:R-:W-:-:S07]  /*00c0*/  USHF.R.S32.HI UR4, URZ, 0x2, UR4 ;  /* 0x00000002ff047899 */ /* 0x000fce0008011404 */
[----:B------:R-:W0:Y:S01]  /*00d0*/  LDC.64 R2, c[0x0][0x390] ;  /* 0x0000e400ff027b82 */ /* 0x000e220000000a00 */
[----:B-1----:R-:W-:Y:S02]  /*00e0*/  IMAD R0, R0, UR8, R5 ;  /* 0x0000000800007c24 */ /* 0x002fe4000f8e0205 */
[----:B---3--:R-:W-:-:S04]  /*00f0*/  IMAD R5, R4, UR9, R7 ;  /* 0x0000000904057c24 */ /* 0x008fc8000f8e0207 */
[----:B------:R-:W-:-:S04]  /*0100*/  IMAD R5, R0, UR4, R5 ;  /* 0x0000000400057c24 */ /* 0x000fc8000f8e0205 */
[----:B0-----:R-:W-:Y:S01]  /*0110*/  IMAD.WIDE R2, R5, 0x4, R2 ;  /* 0x0000000405027825 */ /* 0x001fe200078e0202 */
[----:B------:R-:W-:Y:S06]  /*0120*/  BAR.SYNC.DEFER_BLOCKING 0x0 ;  /* 0x0000000000007b1d */ /* 0x000fec0000010000 */
[----:B--2---:R-:W-:Y:S01]  /*0130*/  STG.E desc[UR6][R2.64], RZ ;  /* 0x000000ff02007986 */ /* 0x004fe2000c101906 */
[----:B------:R-:W-:Y:S05]  /*0140*/  EXIT ;  /* 0x000000000000794d */ /* 0x000fea0003800000 */
.L_x_0:
[----:B------:R-:W-:-:S00]  /*0150*/  BRA `(.L_x_0) ;  /* 0xfffffffc00fc7947 */ /* 0x000fc0000383ffff */
[----:B------:R-:W-:-:S00]  /*0160*/  NOP ;  /* 0x0000000000007918 */ /* 0x000fc00000000000 */
        /* <DEDUP_REMOVED lines=9> */
.L_x_1:


//--------------------- .nv.shared.reserved.0     --------------------------
	.section	.nv.shared.reserved.0,"aw",@nobits
	.weak		__nv_reservedSMEM_offset_0_alias
	.size		__nv_reservedSMEM_offset_0_alias, 0, 64
	.other		__nv_reservedSMEM_offset_0_alias,@"STO_CUDA_RESERVED_SHARED STV_DEFAULT"
__nv_reservedSMEM_offset_0_alias:
	.zero		0
	.zero		64


//--------------------- .nv.constant0._Z8matmulf8PiS_S_iiiS_S_ --------------------------
	.section	.nv.constant0._Z8matmulf8PiS_S_iiiS_S_,"a",@progbits
	.sectionflags	@""
	.align	4
.nv.constant0._Z8matmulf8PiS_S_iiiS_S_:
	.zero		952


//--------------------- SYMBOLS --------------------------

	.type		.nv.reservedSmem.offset0,@object
	.size		.nv.reservedSmem.offset0,0x4
